//
// Generated by NVIDIA NVVM Compiler
//
// Compiler Build ID: CL-36424714
// Cuda compilation tools, release 13.0, V13.0.88
// Based on NVVM 20.0.0
//

.version 9.0
.target sm_100
.address_size 64

	// .globl	_Z9helloCUDAv
.extern .func  (.param .b32 func_retval0) vprintf
(
	.param .b64 vprintf_param_0,
	.param .b64 vprintf_param_1
)
;
.global .align 4 .u32 update_flag;
.global .align 1 .b8 $str[14] = {72, 101, 108, 108, 111, 44, 32, 67, 85, 68, 65, 33, 10};
.global .align 1 .b8 $str$1[26] = {70, 108, 97, 103, 32, 118, 97, 108, 117, 101, 32, 105, 110, 32, 100, 101, 118, 105, 99, 101, 58, 32, 37, 100, 10};

.visible .entry _Z9helloCUDAv()
{
	.reg .b32 	%r<3>;
	.reg .b64 	%rd<3>;

	mov.u64 	%rd1, $str;
	cvta.global.u64 	%rd2, %rd1;
	{ // callseq 0, 0
	.param .b64 param0;
	st.param.b64 	[param0], %rd2;
	.param .b64 param1;
	st.param.b64 	[param1], 0;
	.param .b32 retval0;
	call.uni (retval0), 
	vprintf, 
	(
	param0, 
	param1
	);
	ld.param.b32 	%r1, [retval0];
	} // callseq 0
	ret;

}
	// .globl	_Z7setFlagv
.visible .entry _Z7setFlagv()
{
	.reg .b32 	%r<2>;

	atom.global.exch.b32 	%r1, [update_flag], 1;
	ret;

}
	// .globl	_Z9resetFlagv
.visible .entry _Z9resetFlagv()
{
	.reg .b32 	%r<2>;

	atom.global.exch.b32 	%r1, [update_flag], 0;
	ret;

}
	// .globl	_Z9checkFlagv
.visible .entry _Z9checkFlagv()
{
	.local .align 8 .b8 	__local_depot3[8];
	.reg .b64 	%SP;
	.reg .b64 	%SPL;
	.reg .b32 	%r<4>;
	.reg .b64 	%rd<5>;

	mov.u64 	%SPL, __local_depot3;
	cvta.local.u64 	%SP, %SPL;
	add.u64 	%rd1, %SP, 0;
	add.u64 	%rd2, %SPL, 0;
	ld.global.u32 	%r1, [update_flag];
	st.local.u32 	[%rd2], %r1;
	mov.u64 	%rd3, $str$1;
	cvta.global.u64 	%rd4, %rd3;
	{ // callseq 1, 0
	.param .b64 param0;
	st.param.b64 	[param0], %rd4;
	.param .b64 param1;
	st.param.b64 	[param1], %rd1;
	.param .b32 retval0;
	call.uni (retval0), 
	vprintf, 
	(
	param0, 
	param1
	);
	ld.param.b32 	%r2, [retval0];
	} // callseq 1
	ret;

}


// ===== COMPILED SASS (sm_100) =====

	.target	sm_100

	.elftype	@"ET_EXEC"


//--------------------- .note.nv.tkinfo           --------------------------
	.section	.note.nv.tkinfo,"",@"SHT_NOTE"
	.sectionflags	@"SHF_NOTE_NV_TKINFO"
	.tkinfo
        /*0018*/ 	.word	0x00000002
        /*0030*/ 	.string	""
        /*0030*/ 	.string	"ptxas"
        /*0030*/ 	.string	"Cuda compilation tools, release 13.0, V13.0.88"
        /*0030*/ 	.string	"Build cuda_13.0.r13.0/compiler.36424714_0"
        /*0030*/ 	.string	"-arch sm_100 -m 64 "



//--------------------- .note.nv.cuinfo           --------------------------
	.section	.note.nv.cuinfo,"",@"SHT_NOTE"
	.sectionflags	@"SHF_NOTE_NV_CUINFO"
        /*0018*/ 	.short	0x0002
        /*001a*/ 	.short	0x0064
        /*001c*/ 	.short	0x0082
	.zero		2


//--------------------- .nv.info                  --------------------------
	.section	.nv.info,"",@"SHT_CUDA_INFO"
	.align	4


	//----- nvinfo : EIATTR_REGCOUNT
	.align		4
        /*0000*/ 	.byte	0x04, 0x2f
        /*0002*/ 	.short	(.L_4 - .L_3)
	.align		4
.L_3:
        /*0004*/ 	.word	index@(_Z9helloCUDAv)
        /*0008*/ 	.word	0x00000018


	//----- nvinfo : EIATTR_FRAME_SIZE
	.align		4
.L_4:
        /*000c*/ 	.byte	0x04, 0x11
        /*000e*/ 	.short	(.L_6 - .L_5)
	.align		4
.L_5:
        /*0010*/ 	.word	index@(_Z9helloCUDAv)
        /*0014*/ 	.word	0x00000000


	//----- nvinfo : EIATTR_REGCOUNT
	.align		4
.L_6:
        /*0018*/ 	.byte	0x04, 0x2f
        /*001a*/ 	.short	(.L_8 - .L_7)
	.align		4
.L_7:
        /*001c*/ 	.word	index@(_Z7setFlagv)
        /*0020*/ 	.word	0x00000008


	//----- nvinfo : EIATTR_FRAME_SIZE
	.align		4
.L_8:
        /*0024*/ 	.byte	0x04, 0x11
        /*0026*/ 	.short	(.L_10 - .L_9)
	.align		4
.L_9:
        /*0028*/ 	.word	index@(_Z7setFlagv)
        /*002c*/ 	.word	0x00000000


	//----- nvinfo : EIATTR_REGCOUNT
	.align		4
.L_10:
        /*0030*/ 	.byte	0x04, 0x2f
        /*0032*/ 	.short	(.L_12 - .L_11)
	.align		4
.L_11:
        /*0034*/ 	.word	index@(_Z9resetFlagv)
        /*0038*/ 	.word	0x00000006


	//----- nvinfo : EIATTR_FRAME_SIZE
	.align		4
.L_12:
        /*003c*/ 	.byte	0x04, 0x11
        /*003e*/ 	.short	(.L_14 - .L_13)
	.align		4
.L_13:
        /*0040*/ 	.word	index@(_Z9resetFlagv)
        /*0044*/ 	.word	0x00000000


	//----- nvinfo : EIATTR_REGCOUNT
	.align		4
.L_14:
        /*0048*/ 	.byte	0x04, 0x2f
        /*004a*/ 	.short	(.L_16 - .L_15)
	.align		4
.L_15:
        /*004c*/ 	.word	index@(_Z9checkFlagv)
        /*0050*/ 	.word	0x00000018


	//----- nvinfo : EIATTR_FRAME_SIZE
	.align		4
.L_16:
        /*0054*/ 	.byte	0x04, 0x11
        /*0056*/ 	.short	(.L_18 - .L_17)
	.align		4
.L_17:
        /*0058*/ 	.word	index@(_Z9checkFlagv)
        /*005c*/ 	.word	0x00000008


	//----- nvinfo : EIATTR_MIN_STACK_SIZE
	.align		4
.L_18:
        /*0060*/ 	.byte	0x04, 0x12
        /*0062*/ 	.short	(.L_20 - .L_19)
	.align		4
.L_19:
        /*0064*/ 	.word	index@(_Z9checkFlagv)
        /*0068*/ 	.word	0x00000008


	//----- nvinfo : EIATTR_MIN_STACK_SIZE
	.align		4
.L_20:
        /*006c*/ 	.byte	0x04, 0x12
        /*006e*/ 	.short	(.L_22 - .L_21)
	.align		4
.L_21:
        /*0070*/ 	.word	index@(_Z9resetFlagv)
        /*0074*/ 	.word	0x00000000


	//----- nvinfo : EIATTR_MIN_STACK_SIZE
	.align		4
.L_22:
        /*0078*/ 	.byte	0x04, 0x12
        /*007a*/ 	.short	(.L_24 - .L_23)
	.align		4
.L_23:
        /*007c*/ 	.word	index@(_Z7setFlagv)
        /*0080*/ 	.word	0x00000000


	//----- nvinfo : EIATTR_MIN_STACK_SIZE
	.align		4
.L_24:
        /*0084*/ 	.byte	0x04, 0x12
        /*0086*/ 	.short	(.L_26 - .L_25)
	.align		4
.L_25:
        /*0088*/ 	.word	index@(_Z9helloCUDAv)
        /*008c*/ 	.word	0x00000000
.L_26:


//--------------------- .nv.compat                --------------------------
	.section	.nv.compat,"",@"SHT_CUDA_COMPAT_INFO"
	.align	4
        /*0000*/ 	.byte	0x02, 0x09, 0x00, 0x00, 0x02, 0x02, 0x01, 0x00, 0x02, 0x05, 0x05, 0x00, 0x03, 0x07, 0x01, 0x01
        /*0010*/ 	.byte	0x02, 0x03, 0x00, 0x00, 0x02, 0x06, 0x01, 0x00, 0x04, 0x0b, 0x08, 0x00, 0x09, 0x00, 0x00, 0x00
        /*0020*/ 	.byte	0x00, 0x00, 0x00, 0x00


//--------------------- .nv.info._Z9checkFlagv    --------------------------
	.section	.nv.info._Z9checkFlagv,"",@"SHT_CUDA_INFO"
	.sectionflags	@""
	.align	4


	//----- nvinfo : EIATTR_CUDA_API_VERSION
	.align		4
        /*0000*/ 	.byte	0x04, 0x37
        /*0002*/ 	.short	(.L_28 - .L_27)
.L_27:
        /*0004*/ 	.word	0x00000082


	//----- nvinfo : EIATTR_SPARSE_MMA_MASK
	.align		4
.L_28:
        /*0008*/ 	.byte	0x03, 0x50
        /*000a*/ 	.short	0x0000


	//----- nvinfo : EIATTR_MAXREG_COUNT
	.align		4
        /*000c*/ 	.byte	0x03, 0x1b
        /*000e*/ 	.short	0x00ff


	//----- nvinfo : EIATTR_EXTERNS
	.align		4
        /*0010*/ 	.byte	0x04, 0x0f
        /*0012*/ 	.short	(.L_30 - .L_29)


	//   ....[0]....
	.align		4
.L_29:
        /*0014*/ 	.word	index@(vprintf)


	//----- nvinfo : EIATTR_MERCURY_ISA_VERSION
	.align		4
.L_30:
        /*0018*/ 	.byte	0x03, 0x5f
        /*001a*/ 	.short	0x0101


	//----- nvinfo : EIATTR_VRC_CTA_INIT_COUNT
	.align		4
        /*001c*/ 	.byte	0x02, 0x4a
	.zero		1
	.zero		1


	//----- nvinfo : EIATTR_SYSCALL_OFFSETS
	.align		4
        /*0020*/ 	.byte	0x04, 0x46
        /*0022*/ 	.short	(.L_32 - .L_31)


	//   ....[0]....
.L_31:
        /*0024*/ 	.word	0x00000100


	//----- nvinfo : EIATTR_EXIT_INSTR_OFFSETS
	.align		4
.L_32:
        /*0028*/ 	.byte	0x04, 0x1c
        /*002a*/ 	.short	(.L_34 - .L_33)


	//   ....[0]....
.L_33:
        /*002c*/ 	.word	0x00000110


	//----- nvinfo : EIATTR_SW_WAR
	.align		4
.L_34:
        /*0030*/ 	.byte	0x04, 0x36
        /*0032*/ 	.short	(.L_36 - .L_35)
.L_35:
        /*0034*/ 	.word	0x00000008
.L_36:


//--------------------- .nv.info._Z9resetFlagv    --------------------------
	.section	.nv.info._Z9resetFlagv,"",@"SHT_CUDA_INFO"
	.sectionflags	@""
	.align	4


	//----- nvinfo : EIATTR_CUDA_API_VERSION
	.align		4
        /*0000*/ 	.byte	0x04, 0x37
        /*0002*/ 	.short	(.L_38 - .L_37)
.L_37:
        /*0004*/ 	.word	0x00000082


	//----- nvinfo : EIATTR_SPARSE_MMA_MASK
	.align		4
.L_38:
        /*0008*/ 	.byte	0x03, 0x50
        /*000a*/ 	.short	0x0000


	//----- nvinfo : EIATTR_MAXREG_COUNT
	.align		4
        /*000c*/ 	.byte	0x03, 0x1b
        /*000e*/ 	.short	0x00ff


	//----- nvinfo : EIATTR_MERCURY_ISA_VERSION
	.align		4
        /*0010*/ 	.byte	0x03, 0x5f
        /*0012*/ 	.short	0x0101


	//----- nvinfo : EIATTR_VRC_CTA_INIT_COUNT
	.align		4
        /*0014*/ 	.byte	0x02, 0x4a
	.zero		1
	.zero		1


	//----- nvinfo : EIATTR_EXIT_INSTR_OFFSETS
	.align		4
        /*0018*/ 	.byte	0x04, 0x1c
        /*001a*/ 	.short	(.L_40 - .L_39)


	//   ....[0]....
.L_39:
        /*001c*/ 	.word	0x00000040


	//----- nvinfo : EIATTR_SW_WAR
	.align		4
.L_40:
        /*0020*/ 	.byte	0x04, 0x36
        /*0022*/ 	.short	(.L_42 - .L_41)
.L_41:
        /*0024*/ 	.word	0x00000008
.L_42:


//--------------------- .nv.info._Z7setFlagv      --------------------------
	.section	.nv.info._Z7setFlagv,"",@"SHT_CUDA_INFO"
	.sectionflags	@""
	.align	4


	//----- nvinfo : EIATTR_CUDA_API_VERSION
	.align		4
        /*0000*/ 	.byte	0x04, 0x37
        /*0002*/ 	.short	(.L_44 - .L_43)
.L_43:
        /*0004*/ 	.word	0x00000082


	//----- nvinfo : EIATTR_SPARSE_MMA_MASK
	.align		4
.L_44:
        /*0008*/ 	.byte	0x03, 0x50
        /*000a*/ 	.short	0x0000


	//----- nvinfo : EIATTR_MAXREG_COUNT
	.align		4
        /*000c*/ 	.byte	0x03, 0x1b
        /*000e*/ 	.short	0x00ff


	//----- nvinfo : EIATTR_MERCURY_ISA_VERSION
	.align		4
        /*0010*/ 	.byte	0x03, 0x5f
        /*0012*/ 	.short	0x0101


	//----- nvinfo : EIATTR_VRC_CTA_INIT_COUNT
	.align		4
        /*0014*/ 	.byte	0x02, 0x4a
	.zero		1
	.zero		1


	//----- nvinfo : EIATTR_EXIT_INSTR_OFFSETS
	.align		4
        /*0018*/ 	.byte	0x04, 0x1c
        /*001a*/ 	.short	(.L_46 - .L_45)


	//   ....[0]....
.L_45:
        /*001c*/ 	.word	0x00000050


	//----- nvinfo : EIATTR_SW_WAR
	.align		4
.L_46:
        /*0020*/ 	.byte	0x04, 0x36
        /*0022*/ 	.short	(.L_48 - .L_47)
.L_47:
        /*0024*/ 	.word	0x00000008
.L_48:


//--------------------- .nv.info._Z9helloCUDAv    --------------------------
	.section	.nv.info._Z9helloCUDAv,"",@"SHT_CUDA_INFO"
	.sectionflags	@""
	.align	4


	//----- nvinfo : EIATTR_CUDA_API_VERSION
	.align		4
        /*0000*/ 	.byte	0x04, 0x37
        /*0002*/ 	.short	(.L_50 - .L_49)
.L_49:
        /*0004*/ 	.word	0x00000082


	//----- nvinfo : EIATTR_SPARSE_MMA_MASK
	.align		4
.L_50:
        /*0008*/ 	.byte	0x03, 0x50
        /*000a*/ 	.short	0x0000


	//----- nvinfo : EIATTR_MAXREG_COUNT
	.align		4
        /*000c*/ 	.byte	0x03, 0x1b
        /*000e*/ 	.short	0x00ff


	//----- nvinfo : EIATTR_EXTERNS
	.align		4
        /*0010*/ 	.byte	0x04, 0x0f
        /*0012*/ 	.short	(.L_52 - .L_51)


	//   ....[0]....
	.align		4
.L_51:
        /*0014*/ 	.word	index@(vprintf)


	//----- nvinfo : EIATTR_MERCURY_ISA_VERSION
	.align		4
.L_52:
        /*0018*/ 	.byte	0x03, 0x5f
        /*001a*/ 	.short	0x0101


	//----- nvinfo : EIATTR_VRC_CTA_INIT_COUNT
	.align		4
        /*001c*/ 	.byte	0x02, 0x4a
	.zero		1
	.zero		1


	//----- nvinfo : EIATTR_SYSCALL_OFFSETS
	.align		4
        /*0020*/ 	.byte	0x04, 0x46
        /*0022*/ 	.short	(.L_54 - .L_53)


	//   ....[0]....
.L_53:
        /*0024*/ 	.word	0x00000080


	//----- nvinfo : EIATTR_EXIT_INSTR_OFFSETS
	.align		4
.L_54:
        /*0028*/ 	.byte	0x04, 0x1c
        /*002a*/ 	.short	(.L_56 - .L_55)


	//   ....[0]....
.L_55:
        /*002c*/ 	.word	0x00000090


	//----- nvinfo : EIATTR_SW_WAR
	.align		4
.L_56:
        /*0030*/ 	.byte	0x04, 0x36
        /*0032*/ 	.short	(.L_58 - .L_57)
.L_57:
        /*0034*/ 	.word	0x00000008
.L_58:


//--------------------- .nv.callgraph             --------------------------
	.section	.nv.callgraph,"",@"SHT_CUDA_CALLGRAPH"
	.align	4
	.sectionentsize	8
	.align		4
        /*0000*/ 	.word	0x00000000
	.align		4
        /*0004*/ 	.word	0xffffffff
	.align		4
        /*0008*/ 	.word	index@(_Z9checkFlagv)
	.align		4
        /*000c*/ 	.word	index@(vprintf)
	.align		4
        /*0010*/ 	.word	index@(_Z9helloCUDAv)
	.align		4
        /*0014*/ 	.word	index@(vprintf)
	.align		4
        /*0018*/ 	.word	0x00000000
	.align		4
        /*001c*/ 	.word	0xfffffffe
	.align		4
        /*0020*/ 	.word	0x00000000
	.align		4
        /*0024*/ 	.word	0xfffffffd
	.align		4
        /*0028*/ 	.word	0x00000000
	.align		4
        /*002c*/ 	.word	0xfffffffc


//--------------------- .nv.constant4             --------------------------
	.section	.nv.constant4,"a",@progbits
	.align	8
	.align		8
.nv.constant4:
        /*0000*/ 	.dword	vprintf
	.align		8
        /*0008*/ 	.dword	update_flag
	.align		8
        /*0010*/ 	.dword	$str
	.align		8
        /*0018*/ 	.dword	$str$1


//--------------------- .text._Z9checkFlagv       --------------------------
	.section	.text._Z9checkFlagv,"ax",@progbits
	.align	128
        .global         _Z9checkFlagv
        .type           _Z9checkFlagv,@function
        .size           _Z9checkFlagv,(.L_x_6 - _Z9checkFlagv)
        .other          _Z9checkFlagv,@"STO_CUDA_ENTRY STV_DEFAULT"
_Z9checkFlagv:
.text._Z9checkFlagv:
[----:B------:R-:W0:Y:S08]  /*0000*/  LDC R1, c[0x0][0x37c] ;  /* 0x0000df00ff017b82 */ /* 0x000e300000000800 */
[----:B------:R-:W1:Y:S01]  /*0010*/  LDC.64 R2, c[0x4][0x8] ;  /* 0x01000200ff027b82 */ /* 0x000e620000000a00 */
[----:B------:R-:W1:Y:S01]  /*0020*/  LDCU.64 UR4, c[0x0][0x358] ;  /* 0x00006b00ff0477ac */ /* 0x000e620008000a00 */
[----:B0-----:R-:W-:Y:S01]  /*0030*/  VIADD R1, R1, 0xfffffff8 ;  /* 0xfffffff801017836 */ /* 0x001fe20000000000 */
[----:B------:R-:W0:Y:S01]  /*0040*/  LDCU.64 UR6, c[0x4][0x18] ;  /* 0x01000300ff0677ac */ /* 0x000e220008000a00 */
[----:B-1----:R-:W2:Y:S01]  /*0050*/  LDG.E R2, desc[UR4][R2.64] ;  /* 0x0000000402027981 */ /* 0x002ea2000c1e1900 */
[----:B------:R-:W-:Y:S01]  /*0060*/  MOV R0, 0x0 ;  /* 0x0000000000007802 */ /* 0x000fe20000000f00 */
[----:B------:R-:W1:Y:S01]  /*0070*/  LDCU UR4, c[0x0][0x2f8] ;  /* 0x00005f00ff0477ac */ /* 0x000e620008000800 */
[----:B0-----:R-:W-:Y:S01]  /*0080*/  IMAD.U32 R4, RZ, RZ, UR6 ;  /* 0x00000006ff047e24 */ /* 0x001fe2000f8e00ff */
[----:B------:R-:W-:Y:S01]  /*0090*/  MOV R5, UR7 ;  /* 0x0000000700057c02 */ /* 0x000fe20008000f00 */
[----:B------:R0:W3:Y:S01]  /*00a0*/  LDC.64 R8, c[0x4][R0] ;  /* 0x0100000000087b82 */ /* 0x0000e20000000a00 */
[----:B------:R-:W4:Y:S01]  /*00b0*/  LDCU UR5, c[0x0][0x2fc] ;  /* 0x00005f80ff0577ac */ /* 0x000f220008000800 */
[----:B-1----:R-:W-:-:S05]  /*00c0*/  IADD3 R6, P0, PT, R1, UR4, RZ ;  /* 0x0000000401067c10 */ /* 0x002fca000ff1e0ff */
[----:B----4-:R-:W-:Y:S01]  /*00d0*/  IMAD.X R7, RZ, RZ, UR5, P0 ;  /* 0x00000005ff077e24 */ /* 0x010fe200080e06ff */
[----:B--23--:R0:W-:Y:S07]  /*00e0*/  STL [R1], R2 ;  /* 0x0000000201007387 */ /* 0x00c1ee0000100800 */
[----:B------:R-:W-:-:S07]  /*00f0*/  LEPC R20, `(.L_x_0) ;  /* 0x000000001014794e */ /* 0x000fce0000000000 */
[----:B0-----:R-:W-:Y:S05]  /*0100*/  CALL.ABS.NOINC R8 ;  /* 0x0000000008007343 */ /* 0x001fea0003c00000 */
.L_x_0:
[----:B------:R-:W-:Y:S05]  /*0110*/  EXIT ;  /* 0x000000000000794d */ /* 0x000fea0003800000 */
.L_x_1:
[----:B------:R-:W-:-:S00]  /*0120*/  BRA `(.L_x_1) ;  /* 0xfffffffc00fc7947 */ /* 0x000fc0000383ffff */
[----:B------:R-:W-:-:S00]  /*0130*/  NOP ;  /* 0x0000000000007918 */ /* 0x000fc00000000000 */
        /* <DEDUP_REMOVED lines=12> */
.L_x_6:


//--------------------- .text._Z9resetFlagv       --------------------------
	.section	.text._Z9resetFlagv,"ax",@progbits
	.align	128
        .global         _Z9resetFlagv
        .type           _Z9resetFlagv,@function
        .size           _Z9resetFlagv,(.L_x_7 - _Z9resetFlagv)
        .other          _Z9resetFlagv,@"STO_CUDA_ENTRY STV_DEFAULT"
_Z9resetFlagv:
.text._Z9resetFlagv:
[----:B------:R-:W-:Y:S08]  /*0000*/  LDC R1, c[0x0][0x37c] ;  /* 0x0000df00ff017b82 */ /* 0x000ff00000000800 */
[----:B------:R-:W0:Y:S01]  /*0010*/  LDC.64 R2, c[0x4][0x8] ;  /* 0x01000200ff027b82 */ /* 0x000e220000000a00 */
[----:B------:R-:W0:Y:S02]  /*0020*/  LDCU.64 UR4, c[0x0][0x358] ;  /* 0x00006b00ff0477ac */ /* 0x000e240008000a00 */
[----:B0-----:R-:W-:Y:S01]  /*0030*/  ATOMG.E.EXCH.STRONG.GPU PT, RZ, desc[UR4][R2.64], RZ ;  /* 0x800000ff02ff79a8 */ /* 0x001fe2000c1ef104 */
[----:B------:R-:W-:Y:S05]  /*0040*/  EXIT ;  /* 0x000000000000794d */ /* 0x000fea0003800000 */
.L_x_2:
        /* <DEDUP_REMOVED lines=11> */
.L_x_7:


//--------------------- .text._Z7setFlagv         --------------------------
	.section	.text._Z7setFlagv,"ax",@progbits
	.align	128
        .global         _Z7setFlagv
        .type           _Z7setFlagv,@function
        .size           _Z7setFlagv,(.L_x_8 - _Z7setFlagv)
        .other          _Z7setFlagv,@"STO_CUDA_ENTRY STV_DEFAULT"
_Z7setFlagv:
.text._Z7setFlagv:
[----:B------:R-:W-:Y:S08]  /*0000*/  LDC R1, c[0x0][0x37c] ;  /* 0x0000df00ff017b82 */ /* 0x000ff00000000800 */
[----:B------:R-:W0:Y:S01]  /*0010*/  LDC.64 R2, c[0x4][0x8] ;  /* 0x01000200ff027b82 */ /* 0x000e220000000a00 */
[----:B------:R-:W0:Y:S01]  /*0020*/  LDCU.64 UR4, c[0x0][0x358] ;  /* 0x00006b00ff0477ac */ /* 0x000e220008000a00 */
[----:B------:R-:W-:-:S05]  /*0030*/  HFMA2 R5, -RZ, RZ, 0, 5.9604644775390625e-08 ;  /* 0x00000001ff057431 */ /* 0x000fca00000001ff */
[----:B0-----:R-:W-:Y:S01]  /*0040*/  ATOMG.E.EXCH.STRONG.GPU PT, RZ, desc[UR4][R2.64], R5 ;  /* 0x8000000502ff79a8 */ /* 0x001fe2000c1ef104 */
[----:B------:R-:W-:Y:S05]  /*0050*/  EXIT ;  /* 0x000000000000794d */ /* 0x000fea0003800000 */
.L_x_3:
        /* <DEDUP_REMOVED lines=10> */
.L_x_8:


//--------------------- .text._Z9helloCUDAv       --------------------------
	.section	.text._Z9helloCUDAv,"ax",@progbits
	.align	128
        .global         _Z9helloCUDAv
        .type           _Z9helloCUDAv,@function
        .size           _Z9helloCUDAv,(.L_x_9 - _Z9helloCUDAv)
        .other          _Z9helloCUDAv,@"STO_CUDA_ENTRY STV_DEFAULT"
_Z9helloCUDAv:
.text._Z9helloCUDAv:
[----:B------:R-:W0:Y:S01]  /*0000*/  LDC R1, c[0x0][0x37c] ;  /* 0x0000df00ff017b82 */ /* 0x000e220000000800 */
[----:B------:R-:W-:Y:S01]  /*0010*/  MOV R0, 0x0 ;  /* 0x0000000000007802 */ /* 0x000fe20000000f00 */
[----:B------:R-:W1:Y:S01]  /*0020*/  LDCU.64 UR4, c[0x4][0x10] ;  /* 0x01000200ff0477ac */ /* 0x000e620008000a00 */
[----:B------:R-:W-:-:S05]  /*0030*/  CS2R R6, SRZ ;  /* 0x0000000000067805 */ /* 0x000fca000001ff00 */
[----:B------:R2:W3:Y:S01]  /*0040*/  LDC.64 R2, c[0x4][R0] ;  /* 0x0100000000027b82 */ /* 0x0004e20000000a00 */
[----:B-1----:R-:W-:Y:S02]  /*0050*/  IMAD.U32 R4, RZ, RZ, UR4 ;  /* 0x00000004ff047e24 */ /* 0x002fe4000f8e00ff */
[----:B--2---:R-:W-:-:S07]  /*0060*/  IMAD.U32 R5, RZ, RZ, UR5 ;  /* 0x00000005ff057e24 */ /* 0x004fce000f8e00ff */
[----:B------:R-:W-:-:S07]  /*0070*/  LEPC R20, `(.L_x_4) ;  /* 0x000000001014794e */ /* 0x000fce0000000000 */
[----:B0--3--:R-:W-:Y:S05]  /*0080*/  CALL.ABS.NOINC R2 ;  /* 0x0000000002007343 */ /* 0x009fea0003c00000 */
.L_x_4:
[----:B------:R-:W-:Y:S05]  /*0090*/  EXIT ;  /* 0x000000000000794d */ /* 0x000fea0003800000 */
.L_x_5:
        /* <DEDUP_REMOVED lines=14> */
.L_x_9:


//--------------------- .nv.global.init           --------------------------
	.section	.nv.global.init,"aw",@progbits
.nv.global.init:
	.type		$str,@object
	.size		$str,($str$1 - $str)
$str:
        /*0000*/ 	.byte	0x48, 0x65, 0x6c, 0x6c, 0x6f, 0x2c, 0x20, 0x43, 0x55, 0x44, 0x41, 0x21, 0x0a, 0x00
	.type		$str$1,@object
	.size		$str$1,(.L_2 - $str$1)
$str$1:
        /*000e*/ 	.byte	0x46, 0x6c, 0x61, 0x67, 0x20, 0x76, 0x61, 0x6c, 0x75, 0x65, 0x20, 0x69, 0x6e, 0x20, 0x64, 0x65
        /*001e*/ 	.byte	0x76, 0x69, 0x63, 0x65, 0x3a, 0x20, 0x25, 0x64, 0x0a, 0x00
.L_2:


//--------------------- .nv.shared.reserved.0     --------------------------
	.section	.nv.shared.reserved.0,"aw",@nobits
	.weak		__nv_reservedSMEM_offset_0_alias
	.size		__nv_reservedSMEM_offset_0_alias, 0, 64
	.other		__nv_reservedSMEM_offset_0_alias,@"STO_CUDA_RESERVED_SHARED STV_DEFAULT"
__nv_reservedSMEM_offset_0_alias:
	.zero		0
	.zero		64


//--------------------- .nv.global                --------------------------
	.section	.nv.global,"aw",@nobits
	.align	4
.nv.global:
	.type		update_flag,@object
	.size		update_flag,(.L_0 - update_flag)
update_flag:
	.zero		4
.L_0:


//--------------------- .nv.constant0._Z9checkFlagv --------------------------
	.section	.nv.constant0._Z9checkFlagv,"a",@progbits
	.sectionflags	@""
	.align	4
.nv.constant0._Z9checkFlagv:
	.zero		896


//--------------------- .nv.constant0._Z9resetFlagv --------------------------
	.section	.nv.constant0._Z9resetFlagv,"a",@progbits
	.sectionflags	@""
	.align	4
.nv.constant0._Z9resetFlagv:
	.zero		896


//--------------------- .nv.constant0._Z7setFlagv --------------------------
	.section	.nv.constant0._Z7setFlagv,"a",@progbits
	.sectionflags	@""
	.align	4
.nv.constant0._Z7setFlagv:
	.zero		896


//--------------------- .nv.constant0._Z9helloCUDAv --------------------------
	.section	.nv.constant0._Z9helloCUDAv,"a",@progbits
	.sectionflags	@""
	.align	4
.nv.constant0._Z9helloCUDAv:
	.zero		896


//--------------------- SYMBOLS --------------------------

	.type		.nv.reservedSmem.offset0,@object
	.size		.nv.reservedSmem.offset0,0x4
	.type		vprintf,@function
